	.headerflags	@"EF_CUDA_TEXMODE_UNIFIED EF_CUDA_64BIT_ADDRESS EF_CUDA_ACCELERATORS EF_CUDA_SM90 EF_CUDA_VIRTUAL_SM(EF_CUDA_SM90)"
	.elftype	@"ET_EXEC"


//--------------------- .nv.info                  --------------------------
	.section	.nv.info,"",@"SHT_CUDA_INFO"
	.align	4


	//----- nvinfo : EIATTR_REGCOUNT
	.align		4
        /*0000*/ 	.byte	0x04, 0x2f
        /*0002*/ 	.short	(.L_3 - .L_2)
	.align		4
.L_2:
        /*0004*/ 	.word	index@(triton_poi_fused__native_batch_norm_legit_no_training_relu_threshold_backward_view_6)
        /*0008*/ 	.word	0x00000022


	//----- nvinfo : EIATTR_MIN_STACK_SIZE
	.align		4
.L_3:
        /*000c*/ 	.byte	0x04, 0x12
        /*000e*/ 	.short	(.L_5 - .L_4)
	.align		4
.L_4:
        /*0010*/ 	.word	index@(triton_poi_fused__native_batch_norm_legit_no_training_relu_threshold_backward_view_6)
        /*0014*/ 	.word	0x00000000


	//----- nvinfo : EIATTR_FRAME_SIZE
	.align		4
.L_5:
        /*0018*/ 	.byte	0x04, 0x11
        /*001a*/ 	.short	(.L_7 - .L_6)
	.align		4
.L_6:
        /*001c*/ 	.word	index@(triton_poi_fused__native_batch_norm_legit_no_training_relu_threshold_backward_view_6)
        /*0020*/ 	.word	0x00000000


	//----- nvinfo : EIATTR_MIN_STACK_SIZE
	.align		4
.L_7:
        /*0024*/ 	.byte	0x04, 0x12
        /*0026*/ 	.short	(.L_9 - .L_8)
	.align		4
.L_8:
        /*0028*/ 	.word	index@(triton_poi_fused__native_batch_norm_legit_no_training_relu_threshold_backward_view_6)
        /*002c*/ 	.word	0x00000000
.L_9:


//--------------------- .nv.info.triton_poi_fused__native_batch_norm_legit_no_training_relu_threshold_backward_view_6 --------------------------
	.section	.nv.info.triton_poi_fused__native_batch_norm_legit_no_training_relu_threshold_backward_view_6,"",@"SHT_CUDA_INFO"
	.sectionflags	@""
	.align	4


	//----- nvinfo : EIATTR_CUDA_API_VERSION
	.align		4
        /*0000*/ 	.byte	0x04, 0x37
        /*0002*/ 	.short	(.L_11 - .L_10)
.L_10:
        /*0004*/ 	.word	0x0000007c


	//----- nvinfo : EIATTR_KPARAM_INFO
	.align		4
.L_11:
        /*0008*/ 	.byte	0x04, 0x17
        /*000a*/ 	.short	(.L_13 - .L_12)
.L_12:
        /*000c*/ 	.word	0x00000000
        /*0010*/ 	.short	0x0008
        /*0012*/ 	.short	0x003c
        /*0014*/ 	.byte	0x00, 0xf0, 0x11, 0x00


	//----- nvinfo : EIATTR_KPARAM_INFO
	.align		4
.L_13:
        /*0018*/ 	.byte	0x04, 0x17
        /*001a*/ 	.short	(.L_15 - .L_14)
.L_14:
        /*001c*/ 	.word	0x00000000
        /*0020*/ 	.short	0x0007
        /*0022*/ 	.short	0x0038
        /*0024*/ 	.byte	0x00, 0xf0, 0x11, 0x00


	//----- nvinfo : EIATTR_KPARAM_INFO
	.align		4
.L_15:
        /*0028*/ 	.byte	0x04, 0x17
        /*002a*/ 	.short	(.L_17 - .L_16)
.L_16:
        /*002c*/ 	.word	0x00000000
        /*0030*/ 	.short	0x0006
        /*0032*/ 	.short	0x0030
        /*0034*/ 	.byte	0x00, 0xf4, 0x21, 0x00


	//----- nvinfo : EIATTR_KPARAM_INFO
	.align		4
.L_17:
        /*0038*/ 	.byte	0x04, 0x17
        /*003a*/ 	.short	(.L_19 - .L_18)
.L_18:
        /*003c*/ 	.word	0x00000000
        /*0040*/ 	.short	0x0005
        /*0042*/ 	.short	0x0028
        /*0044*/ 	.byte	0x00, 0xf4, 0x21, 0x00


	//----- nvinfo : EIATTR_KPARAM_INFO
	.align		4
.L_19:
        /*0048*/ 	.byte	0x04, 0x17
        /*004a*/ 	.short	(.L_21 - .L_20)
.L_20:
        /*004c*/ 	.word	0x00000000
        /*0050*/ 	.short	0x0004
        /*0052*/ 	.short	0x0020
        /*0054*/ 	.byte	0x00, 0xf4, 0x21, 0x00


	//----- nvinfo : EIATTR_KPARAM_INFO
	.align		4
.L_21:
        /*0058*/ 	.byte	0x04, 0x17
        /*005a*/ 	.short	(.L_23 - .L_22)
.L_22:
        /*005c*/ 	.word	0x00000000
        /*0060*/ 	.short	0x0003
        /*0062*/ 	.short	0x0018
        /*0064*/ 	.byte	0x00, 0xf4, 0x21, 0x00


	//----- nvinfo : EIATTR_KPARAM_INFO
	.align		4
.L_23:
        /*0068*/ 	.byte	0x04, 0x17
        /*006a*/ 	.short	(.L_25 - .L_24)
.L_24:
        /*006c*/ 	.word	0x00000000
        /*0070*/ 	.short	0x0002
        /*0072*/ 	.short	0x0010
        /*0074*/ 	.byte	0x00, 0xf4, 0x21, 0x00


	//----- nvinfo : EIATTR_KPARAM_INFO
	.align		4
.L_25:
        /*0078*/ 	.byte	0x04, 0x17
        /*007a*/ 	.short	(.L_27 - .L_26)
.L_26:
        /*007c*/ 	.word	0x00000000
        /*0080*/ 	.short	0x0001
        /*0082*/ 	.short	0x0008
        /*0084*/ 	.byte	0x00, 0xf4, 0x21, 0x00


	//----- nvinfo : EIATTR_KPARAM_INFO
	.align		4
.L_27:
        /*0088*/ 	.byte	0x04, 0x17
        /*008a*/ 	.short	(.L_29 - .L_28)
.L_28:
        /*008c*/ 	.word	0x00000000
        /*0090*/ 	.short	0x0000
        /*0092*/ 	.short	0x0000
        /*0094*/ 	.byte	0x00, 0xf4, 0x21, 0x00


	//----- nvinfo : EIATTR_SPARSE_MMA_MASK
	.align		4
.L_29:
        /*0098*/ 	.byte	0x03, 0x50
        /*009a*/ 	.short	0x0000


	//----- nvinfo : EIATTR_MAXREG_COUNT
	.align		4
        /*009c*/ 	.byte	0x03, 0x1b
        /*009e*/ 	.short	0x00ff


	//----- nvinfo : EIATTR_EXIT_INSTR_OFFSETS
	.align		4
        /*00a0*/ 	.byte	0x04, 0x1c
        /*00a2*/ 	.short	(.L_31 - .L_30)


	//   ....[0]....
.L_30:
        /*00a4*/ 	.word	0x00000ee0


	//   ....[1]....
        /*00a8*/ 	.word	0x00000f00


	//----- nvinfo : EIATTR_REQNTID
	.align		4
.L_31:
        /*00ac*/ 	.byte	0x04, 0x10
        /*00ae*/ 	.short	(.L_33 - .L_32)
.L_32:
        /*00b0*/ 	.word	0x00000080
        /*00b4*/ 	.word	0x00000001
        /*00b8*/ 	.word	0x00000001


	//----- nvinfo : EIATTR_CBANK_PARAM_SIZE
	.align		4
.L_33:
        /*00bc*/ 	.byte	0x03, 0x19
        /*00be*/ 	.short	0x0040


	//----- nvinfo : EIATTR_PARAM_CBANK
	.align		4
        /*00c0*/ 	.byte	0x04, 0x0a
        /*00c2*/ 	.short	(.L_35 - .L_34)
	.align		4
.L_34:
        /*00c4*/ 	.word	index@(.nv.constant0.triton_poi_fused__native_batch_norm_legit_no_training_relu_threshold_backward_view_6)
        /*00c8*/ 	.short	0x0210
        /*00ca*/ 	.short	0x0040


	//----- nvinfo : EIATTR_SW_WAR
	.align		4
.L_35:
        /*00cc*/ 	.byte	0x04, 0x36
        /*00ce*/ 	.short	(.L_37 - .L_36)
.L_36:
        /*00d0*/ 	.word	0x00000008
.L_37:


//--------------------- .nv.callgraph             --------------------------
	.section	.nv.callgraph,"",@"SHT_CUDA_CALLGRAPH"
	.align	4
	.sectionentsize	8
	.align		4
        /*0000*/ 	.word	0x00000000
	.align		4
        /*0004*/ 	.word	0xffffffff
	.align		4
        /*0008*/ 	.word	0x00000000
	.align		4
        /*000c*/ 	.word	0xfffffffe
	.align		4
        /*0010*/ 	.word	0x00000000
	.align		4
        /*0014*/ 	.word	0xfffffffd
	.align		4
        /*0018*/ 	.word	0x00000000
	.align		4
        /*001c*/ 	.word	0xfffffffc


//--------------------- .nv.constant4             --------------------------
	.section	.nv.constant4,"a",@progbits
	.align	8
	.align		8
.nv.constant4:
        /*0000*/ 	.dword	_$_str
	.align		8
        /*0008*/ 	.dword	_$_str_$_2


//--------------------- .text.triton_poi_fused__native_batch_norm_legit_no_training_relu_threshold_backward_view_6 --------------------------
	.section	.text.triton_poi_fused__native_batch_norm_legit_no_training_relu_threshold_backward_view_6,"ax",@progbits
	.sectionflags	@"SHF_BARRIERS=1"
	.align	128
        .global         triton_poi_fused__native_batch_norm_legit_no_training_relu_threshold_backward_view_6
        .type           triton_poi_fused__native_batch_norm_legit_no_training_relu_threshold_backward_view_6,@function
        .size           triton_poi_fused__native_batch_norm_legit_no_training_relu_threshold_backward_view_6,(.L_x_1 - triton_poi_fused__native_batch_norm_legit_no_training_relu_threshold_backward_view_6)
        .other          triton_poi_fused__native_batch_norm_legit_no_training_relu_threshold_backward_view_6,@"STO_CUDA_ENTRY STV_DEFAULT"
triton_poi_fused__native_batch_norm_legit_no_training_relu_threshold_backward_view_6:
.text.triton_poi_fused__native_batch_norm_legit_no_training_relu_threshold_backward_view_6:
[----:B------:R-:W0:Y:S02]  /*0000*/  LDC R1, c[0x0][0x28] ;  /* 0x00000a00ff017b82 */ /* 0x000e240000000800 */
[----:B------:R-:W1:Y:S01]  /*0010*/  S2R R13, SR_CTAID.Y ;  /* 0x00000000000d7919 */ /* 0x000e620000002600 */
[----:B------:R-:W2:Y:S01]  /*0020*/  S2UR UR4, SR_CTAID.X ;  /* 0x00000000000479c3 */ /* 0x000ea20000002500 */
[----:B------:R-:W-:Y:S01]  /*0030*/  ULDC.64 UR8, c[0x0][0x208] ;  /* 0x0000820000087ab9 */ /* 0x000fe20000000a00 */
[----:B------:R-:W3:Y:S06]  /*0040*/  S2R R2, SR_TID.X ;  /* 0x0000000000027919 */ /* 0x000eec0000002100 */
[----:B------:R-:W4:Y:S08]  /*0050*/  LDC.64 R28, c[0x0][0x218] ;  /* 0x00008600ff1c7b82 */ /* 0x000f300000000a00 */
[----:B------:R-:W5:Y:S01]  /*0060*/  LDC.64 R30, c[0x0][0x210] ;  /* 0x00008400ff1e7b82 */ /* 0x000f620000000a00 */
[----:B--2---:R-:W-:-:S07]  /*0070*/  USHF.L.U32 UR4, UR4, 0x5, URZ ;  /* 0x0000000504047899 */ /* 0x004fce000800063f */
[----:B------:R-:W2:Y:S01]  /*0080*/  LDC.64 R20, c[0x0][0x220] ;  /* 0x00008800ff147b82 */ /* 0x000ea20000000a00 */
[----:B-1----:R-:W-:Y:S02]  /*0090*/  IMAD.SHL.U32 R3, R13, 0x20, RZ ;  /* 0x000000200d037824 */ /* 0x002fe400078e00ff */
[----:B---3--:R-:W-:Y:S01]  /*00a0*/  IMAD.SHL.U32 R24, R2, 0x8, RZ ;  /* 0x0000000802187824 */ /* 0x008fe200078e00ff */
[----:B------:R-:W-:-:S04]  /*00b0*/  SHF.R.U32.HI R0, RZ, 0x2, R2 ;  /* 0x00000002ff007819 */ /* 0x000fc80000011602 */
[----:B------:R-:W-:Y:S02]  /*00c0*/  LOP3.LUT R12, R3, 0x18, R24, 0xf8, !PT ;  /* 0x00000018030c7812 */ /* 0x000fe400078ef818 */
[----:B------:R-:W-:Y:S02]  /*00d0*/  SGXT.U32 R0, R0, 0x5 ;  /* 0x000000050000781a */ /* 0x000fe40000000000 */
[----:B------:R-:W-:Y:S02]  /*00e0*/  SHF.R.S32.HI R5, RZ, 0x1f, R12 ;  /* 0x0000001fff057819 */ /* 0x000fe4000001140c */
[----:B------:R-:W-:Y:S02]  /*00f0*/  LOP3.LUT R0, R0, UR4, RZ, 0xfc, !PT ;  /* 0x0000000400007c12 */ /* 0x000fe4000f8efcff */
[----:B------:R-:W-:Y:S02]  /*0100*/  LEA.HI R5, R5, R12, RZ, 0x8 ;  /* 0x0000000c05057211 */ /* 0x000fe400078f40ff */
[----:B------:R-:W-:-:S02]  /*0110*/  ISETP.GE.AND P0, PT, R0, 0x7e9, PT ;  /* 0x000007e90000780c */ /* 0x000fc40003f06270 */
[----:B------:R-:W-:Y:S02]  /*0120*/  SHF.R.S32.HI R7, RZ, 0x8, R5 ;  /* 0x00000008ff077819 */ /* 0x000fe40000011405 */
[----:B------:R-:W-:-:S03]  /*0130*/  LOP3.LUT R5, R5, 0xffffff00, RZ, 0xc0, !PT ;  /* 0xffffff0005057812 */ /* 0x000fc600078ec0ff */
[----:B------:R-:W-:Y:S02]  /*0140*/  IMAD R7, R7, 0x7e9, R0 ;  /* 0x000007e907077824 */ /* 0x000fe400078e0200 */
[----:B------:R-:W-:Y:S01]  /*0150*/  IMAD.IADD R26, R12, 0x1, -R5 ;  /* 0x000000010c1a7824 */ /* 0x000fe200078e0a05 */
[----:B------:R-:W-:Y:S01]  /*0160*/  CS2R R4, SRZ ;  /* 0x0000000000047805 */ /* 0x000fe2000001ff00 */
[----:B------:R-:W-:Y:S01]  /*0170*/  IMAD.SHL.U32 R16, R7, 0x100, RZ ;  /* 0x0000010007107824 */ /* 0x000fe200078e00ff */
[----:B------:R-:W-:Y:S01]  /*0180*/  CS2R R6, SRZ ;  /* 0x0000000000067805 */ /* 0x000fe2000001ff00 */
[----:B----4-:R-:W-:-:S04]  /*0190*/  IMAD.WIDE R8, R26, 0x4, R28 ;  /* 0x000000041a087825 */ /* 0x010fc800078e021c */
[----:B------:R-:W-:Y:S02]  /*01a0*/  IMAD.IADD R0, R26, 0x1, R16 ;  /* 0x000000011a007824 */ /* 0x000fe400078e0210 */
[----:B------:R-:W3:Y:S02]  /*01b0*/  LDG.E.EL.128 R8, desc[UR8][R8.64] ;  /* 0x0000000808087981 */ /* 0x000ee4000c2e1d00 */
[----:B-----5:R-:W-:-:S05]  /*01c0*/  IMAD.WIDE R14, R0, 0x4, R30 ;  /* 0x00000004000e7825 */ /* 0x020fca00078e021e */
[----:B------:R1:W3:Y:S01]  /*01d0*/  @!P0 LDG.E.EL.128 R4, desc[UR8][R14.64] ;  /* 0x000000080e048981 */ /* 0x0002e2000c2e1d00 */
[----:B------:R-:W-:Y:S02]  /*01e0*/  SHF.R.S32.HI R13, RZ, 0x1a, R13 ;  /* 0x0000001aff0d7819 */ /* 0x000fe4000001140d */
[----:B------:R-:W-:Y:S02]  /*01f0*/  LOP3.LUT R12, R12, 0x4, RZ, 0xfc, !PT ;  /* 0x000000040c0c7812 */ /* 0x000fe400078efcff */
[----:B------:R-:W-:-:S04]  /*0200*/  SGXT R13, R13, 0x1 ;  /* 0x000000010d0d781a */ /* 0x000fc80000000200 */
[----:B------:R-:W-:-:S04]  /*0210*/  LEA.HI R13, R13, R12, RZ, 0x8 ;  /* 0x0000000c0d0d7211 */ /* 0x000fc800078f40ff */
[----:B------:R-:W-:-:S05]  /*0220*/  LOP3.LUT R13, R13, 0xffffff00, RZ, 0xc0, !PT ;  /* 0xffffff000d0d7812 */ /* 0x000fca00078ec0ff */
[----:B------:R-:W-:-:S04]  /*0230*/  IMAD.IADD R25, R12, 0x1, -R13 ;  /* 0x000000010c197824 */ /* 0x000fc800078e0a0d */
[----:B------:R-:W-:Y:S02]  /*0240*/  IMAD.IADD R13, R25, 0x1, R16 ;  /* 0x00000001190d7824 */ /* 0x000fe400078e0210 */
[----:B--2---:R-:W-:-:S06]  /*0250*/  IMAD.WIDE R16, R26, 0x4, R20 ;  /* 0x000000041a107825 */ /* 0x004fcc00078e0214 */
[----:B------:R-:W2:Y:S01]  /*0260*/  LDG.E.EL.128 R16, desc[UR8][R16.64] ;  /* 0x0000000810107981 */ /* 0x000ea2000c2e1d00 */
[----:B------:R-:W-:Y:S01]  /*0270*/  IMAD.WIDE R20, R25, 0x4, R20 ;  /* 0x0000000419147825 */ /* 0x000fe200078e0214 */
[----:B-1----:R-:W-:-:S03]  /*0280*/  CS2R R14, SRZ ;  /* 0x00000000000e7805 */ /* 0x002fc6000001ff00 */
[----:B------:R-:W-:Y:S01]  /*0290*/  IMAD.WIDE R30, R13, 0x4, R30 ;  /* 0x000000040d1e7825 */ /* 0x000fe200078e021e */
[----:B------:R-:W-:Y:S01]  /*02a0*/  CS2R R12, SRZ ;  /* 0x00000000000c7805 */ /* 0x000fe2000001ff00 */
[----:B------:R-:W4:Y:S05]  /*02b0*/  LDG.E.EL.128 R20, desc[UR8][R20.64] ;  /* 0x0000000814147981 */ /* 0x000f2a000c2e1d00 */
[----:B------:R-:W5:Y:S01]  /*02c0*/  @!P0 LDG.E.EL.128 R12, desc[UR8][R30.64] ;  /* 0x000000081e0c8981 */ /* 0x000f62000c2e1d00 */
[----:B---3--:R-:W-:Y:S01]  /*02d0*/  FADD R11, -R11, R7 ;  /* 0x000000070b0b7221 */ /* 0x008fe20000000100 */
[----:B------:R-:W-:Y:S01]  /*02e0*/  FADD R10, -R10, R6 ;  /* 0x000000060a0a7221 */ /* 0x000fe20000000100 */
[----:B------:R-:W-:-:S04]  /*02f0*/  IMAD.WIDE R6, R25, 0x4, R28 ;  /* 0x0000000419067825 */ /* 0x000fc800078e021c */
[----:B------:R-:W-:Y:S01]  /*0300*/  FADD R9, -R9, R5 ;  /* 0x0000000509097221 */ /* 0x000fe20000000100 */
[----:B------:R-:W-:Y:S02]  /*0310*/  FADD R8, -R8, R4 ;  /* 0x0000000408087221 */ /* 0x000fe40000000100 */
[----:B------:R-:W5:Y:S01]  /*0320*/  LDG.E.EL.128 R4, desc[UR8][R6.64] ;  /* 0x0000000806047981 */ /* 0x000f62000c2e1d00 */
[----:B--2---:R-:W-:Y:S01]  /*0330*/  FADD R27, R16, 9.9999997473787516356e-06 ;  /* 0x3727c5ac101b7421 */ /* 0x004fe20000000000 */
[----:B------:R-:W-:-:S05]  /*0340*/  FADD R16, R17, 9.9999997473787516356e-06 ;  /* 0x3727c5ac11107421 */ /* 0x000fca0000000000 */
[----:B------:R-:W1:Y:S08]  /*0350*/  MUFU.SQRT R27, R27 ;  /* 0x0000001b001b7308 */ /* 0x000e700000002000 */
[----:B------:R-:W2:Y:S01]  /*0360*/  MUFU.SQRT R16, R16 ;  /* 0x0000001000107308 */ /* 0x000ea20000002000 */
[----:B------:R-:W-:Y:S01]  /*0370*/  FADD R17, R18, 9.9999997473787516356e-06 ;  /* 0x3727c5ac12117421 */ /* 0x000fe20000000000 */
[----:B-1----:R-:W-:-:S02]  /*0380*/  FSETP.GT.AND P4, PT, R27, 8.50705917302346158658e+37, PT ;  /* 0x7e8000001b00780b */ /* 0x002fc40003f84000 */
[----:B------:R-:W-:Y:S01]  /*0390*/  FSETP.GEU.AND P5, PT, R27, 1.175494350822287508e-38, PT ;  /* 0x008000001b00780b */ /* 0x000fe20003fae000 */
[----:B------:R-:W-:-:S03]  /*03a0*/  FADD R18, R19, 9.9999997473787516356e-06 ;  /* 0x3727c5ac13127421 */ /* 0x000fc60000000000 */
[----:B------:R-:W1:Y:S01]  /*03b0*/  MUFU.SQRT R17, R17 ;  /* 0x0000001100117308 */ /* 0x000e620000002000 */
[----:B----4-:R-:W-:Y:S01]  /*03c0*/  FADD R19, R20, 9.9999997473787516356e-06 ;  /* 0x3727c5ac14137421 */ /* 0x010fe20000000000 */
[----:B--2---:R-:W-:Y:S01]  /*03d0*/  FSETP.GT.AND P2, PT, R16, 8.50705917302346158658e+37, PT ;  /* 0x7e8000001000780b */ /* 0x004fe20003f44000 */
[----:B------:R-:W-:-:S05]  /*03e0*/  FADD R20, R21, 9.9999997473787516356e-06 ;  /* 0x3727c5ac15147421 */ /* 0x000fca0000000000 */
[----:B------:R-:W2:Y:S01]  /*03f0*/  MUFU.SQRT R18, R18 ;  /* 0x0000001200127308 */ /* 0x000ea20000002000 */
[----:B------:R-:W-:Y:S01]  /*0400*/  @P4 FMUL R27, R27, 0.25 ;  /* 0x3e8000001b1b4820 */ /* 0x000fe20000400000 */
[----:B------:R-:W-:Y:S01]  /*0410*/  FSETP.GEU.AND P3, PT, R16, 1.175494350822287508e-38, PT ;  /* 0x008000001000780b */ /* 0x000fe20003f6e000 */
[----:B------:R-:W-:Y:S02]  /*0420*/  FADD R28, R22, 9.9999997473787516356e-06 ;  /* 0x3727c5ac161c7421 */ /* 0x000fe40000000000 */
[----:B------:R-:W-:-:S03]  /*0430*/  @!P5 FMUL R27, R27, 16777216 ;  /* 0x4b8000001b1bd820 */ /* 0x000fc60000400000 */
[----:B------:R-:W3:Y:S01]  /*0440*/  MUFU.SQRT R19, R19 ;  /* 0x0000001300137308 */ /* 0x000ee20000002000 */
[----:B------:R-:W-:Y:S01]  /*0450*/  @P2 FMUL R16, R16, 0.25 ;  /* 0x3e80000010102820 */ /* 0x000fe20000400000 */
[----:B-1----:R-:W-:-:S06]  /*0460*/  FSETP.GT.AND P1, PT, R17, 8.50705917302346158658e+37, PT ;  /* 0x7e8000001100780b */ /* 0x002fcc0003f24000 */
[----:B------:R-:W1:Y:S01]  /*0470*/  MUFU.RCP R27, R27 ;  /* 0x0000001b001b7308 */ /* 0x000e620000001000 */
[----:B------:R-:W-:Y:S01]  /*0480*/  @!P3 FMUL R16, R16, 16777216 ;  /* 0x4b8000001010b820 */ /* 0x000fe20000400000 */
[----:B------:R-:W-:-:S06]  /*0490*/  FSETP.GEU.AND P6, PT, R17, 1.175494350822287508e-38, PT ;  /* 0x008000001100780b */ /* 0x000fcc0003fce000 */
[----:B------:R-:W4:Y:S01]  /*04a0*/  MUFU.SQRT R20, R20 ;  /* 0x0000001400147308 */ /* 0x000f220000002000 */
[----:B------:R-:W-:-:S07]  /*04b0*/  @P1 FMUL R17, R17, 0.25 ;  /* 0x3e80000011111820 */ /* 0x000fce0000400000 */
[----:B------:R-:W-:Y:S01]  /*04c0*/  MUFU.SQRT R28, R28 ;  /* 0x0000001c001c7308 */ /* 0x000fe20000002000 */
[----:B------:R-:W-:Y:S01]  /*04d0*/  @!P6 FMUL R17, R17, 16777216 ;  /* 0x4b8000001111e820 */ /* 0x000fe20000400000 */
[----:B-----5:R-:W-:Y:S01]  /*04e0*/  FADD R21, -R7, R15 ;  /* 0x0000000f07157221 */ /* 0x020fe20000000100 */
[----:B------:R-:W-:Y:S02]  /*04f0*/  IMAD.MOV.U32 R7, RZ, RZ, 0x3e800000 ;  /* 0x3e800000ff077424 */ /* 0x000fe400078e00ff */
[----:B------:R-:W-:-:S03]  /*0500*/  FADD R22, -R6, R14 ;  /* 0x0000000e06167221 */ /* 0x000fc60000000100 */
[----:B------:R-:W-:Y:S01]  /*0510*/  FSEL R14, R7, 1, P4 ;  /* 0x3f800000070e7808 */ /* 0x000fe20002000000 */
[----:B------:R-:W-:-:S04]  /*0520*/  FADD R6, R23, 9.9999997473787516356e-06 ;  /* 0x3727c5ac17067421 */ /* 0x000fc80000000000 */
[----:B------:R-:W-:Y:S01]  /*0530*/  @!P5 FMUL R14, R14, 16777216 ;  /* 0x4b8000000e0ed820 */ /* 0x000fe20000400000 */
[----:B--2---:R-:W-:Y:S01]  /*0540*/  FSETP.GT.AND P5, PT, R18, 8.50705917302346158658e+37, PT ;  /* 0x7e8000001200780b */ /* 0x004fe20003fa4000 */
[----:B------:R-:W-:Y:S01]  /*0550*/  FADD R4, -R4, R12 ;  /* 0x0000000c04047221 */ /* 0x000fe20000000100 */
[----:B------:R-:W-:Y:S01]  /*0560*/  FSETP.GEU.AND P4, PT, R18, 1.175494350822287508e-38, PT ;  /* 0x008000001200780b */ /* 0x000fe20003f8e000 */
[----:B------:R-:W-:Y:S01]  /*0570*/  FADD R5, -R5, R13 ;  /* 0x0000000d05057221 */ /* 0x000fe20000000100 */
[----:B------:R-:W2:Y:S01]  /*0580*/  MUFU.RCP R12, R16 ;  /* 0x00000010000c7308 */ /* 0x000ea20000001000 */
[----:B------:R-:W-:Y:S02]  /*0590*/  FSEL R13, R7, 1, P2 ;  /* 0x3f800000070d7808 */ /* 0x000fe40001000000 */
[----:B---3--:R-:W-:Y:S01]  /*05a0*/  FSETP.GT.AND P2, PT, R19, 8.50705917302346158658e+37, PT ;  /* 0x7e8000001300780b */ /* 0x008fe20003f44000 */
[----:B-1----:R-:W-:-:S04]  /*05b0*/  FMUL R23, R27, R14 ;  /* 0x0000000e1b177220 */ /* 0x002fc80000400000 */
[----:B------:R-:W1:Y:S01]  /*05c0*/  MUFU.SQRT R6, R6 ;  /* 0x0000000600067308 */ /* 0x000e620000002000 */
[----:B------:R-:W-:Y:S01]  /*05d0*/  @!P3 FMUL R13, R13, 16777216 ;  /* 0x4b8000000d0db820 */ /* 0x000fe20000400000 */
[----:B------:R-:W-:Y:S01]  /*05e0*/  FSETP.GEU.AND P3, PT, R19, 1.175494350822287508e-38, PT ;  /* 0x008000001300780b */ /* 0x000fe20003f6e000 */
[----:B------:R-:W-:Y:S01]  /*05f0*/  @P5 FMUL R18, R18, 0.25 ;  /* 0x3e80000012125820 */ /* 0x000fe20000400000 */
[C---:B------:R-:W-:Y:S02]  /*0600*/  FSEL R14, R7.reuse, 1, P1 ;  /* 0x3f800000070e7808 */ /* 0x040fe40000800000 */
[----:B----4-:R-:W-:Y:S01]  /*0610*/  FSETP.GT.AND P1, PT, R20, 8.50705917302346158658e+37, PT ;  /* 0x7e8000001400780b */ /* 0x010fe20003f24000 */
[----:B------:R-:W-:Y:S02]  /*0620*/  @!P4 FMUL R18, R18, 16777216 ;  /* 0x4b8000001212c820 */ /* 0x000fe40000400000 */
[----:B------:R-:W-:Y:S01]  /*0630*/  @!P6 FMUL R14, R14, 16777216 ;  /* 0x4b8000000e0ee820 */ /* 0x000fe20000400000 */
[----:B------:R-:W-:Y:S01]  /*0640*/  FSETP.GEU.AND P6, PT, R20, 1.175494350822287508e-38, PT ;  /* 0x008000001400780b */ /* 0x000fe20003fce000 */
[----:B------:R-:W3:Y:S01]  /*0650*/  MUFU.RCP R27, R17 ;  /* 0x00000011001b7308 */ /* 0x000ee20000001000 */
[----:B--2---:R-:W-:Y:S01]  /*0660*/  FMUL R12, R12, R13 ;  /* 0x0000000d0c0c7220 */ /* 0x004fe20000400000 */
[----:B------:R-:W-:Y:S01]  /*0670*/  FSEL R15, R7, 1, P2 ;  /* 0x3f800000070f7808 */ /* 0x000fe20001000000 */
[----:B------:R-:W-:Y:S01]  /*0680*/  @P2 FMUL R19, R19, 0.25 ;  /* 0x3e80000013132820 */ /* 0x000fe20000400000 */
[----:B------:R-:W-:-:S02]  /*0690*/  FSEL R16, R7, 1, P5 ;  /* 0x3f80000007107808 */ /* 0x000fc40002800000 */
[----:B-1----:R-:W-:Y:S02]  /*06a0*/  FSETP.GT.AND P2, PT, R6, 8.50705917302346158658e+37, PT ;  /* 0x7e8000000600780b */ /* 0x002fe40003f44000 */
[----:B------:R-:W1:Y:S01]  /*06b0*/  MUFU.RCP R13, R18 ;  /* 0x00000012000d7308 */ /* 0x000e620000001000 */
[----:B------:R-:W-:Y:S01]  /*06c0*/  FSETP.GT.AND P5, PT, R28, 8.50705917302346158658e+37, PT ;  /* 0x7e8000001c00780b */ /* 0x000fe20003fa4000 */
[----:B------:R-:W-:Y:S01]  /*06d0*/  @!P3 FMUL R19, R19, 16777216 ;  /* 0x4b8000001313b820 */ /* 0x000fe20000400000 */
[----:B------:R-:W-:Y:S01]  /*06e0*/  @!P3 FMUL R15, R15, 16777216 ;  /* 0x4b8000000f0fb820 */ /* 0x000fe20000400000 */
[----:B------:R-:W-:Y:S01]  /*06f0*/  FSETP.GEU.AND P3, PT, R6, 1.175494350822287508e-38, PT ;  /* 0x008000000600780b */ /* 0x000fe20003f6e000 */
[----:B------:R-:W-:Y:S01]  /*0700*/  @!P4 FMUL R16, R16, 16777216 ;  /* 0x4b8000001010c820 */ /* 0x000fe20000400000 */
[----:B------:R-:W-:Y:S01]  /*0710*/  @P1 FMUL R20, R20, 0.25 ;  /* 0x3e80000014141820 */ /* 0x000fe20000400000 */
[----:B------:R-:W-:-:S03]  /*0720*/  FSETP.GEU.AND P4, PT, R28, 1.175494350822287508e-38, PT ;  /* 0x008000001c00780b */ /* 0x000fc60003f8e000 */
[----:B------:R-:W-:Y:S01]  /*0730*/  @!P6 FMUL R20, R20, 16777216 ;  /* 0x4b8000001414e820 */ /* 0x000fe20000400000 */
[----:B---3--:R-:W-:Y:S01]  /*0740*/  FMUL R27, R27, R14 ;  /* 0x0000000e1b1b7220 */ /* 0x008fe20000400000 */
[----:B------:R-:W-:Y:S02]  /*0750*/  @P2 FMUL R6, R6, 0.25 ;  /* 0x3e80000006062820 */ /* 0x000fe40000400000 */
[----:B------:R2:W3:Y:S01]  /*0760*/  MUFU.RCP R18, R20 ;  /* 0x0000001400127308 */ /* 0x0004e20000001000 */
[----:B-1----:R-:W-:Y:S01]  /*0770*/  FMUL R14, R13, R16 ;  /* 0x000000100d0e7220 */ /* 0x002fe20000400000 */
[----:B------:R-:W-:Y:S01]  /*0780*/  @P5 FMUL R28, R28, 0.25 ;  /* 0x3e8000001c1c5820 */ /* 0x000fe20000400000 */
[----:B------:R-:W1:Y:S01]  /*0790*/  LDC.64 R16, c[0x0][0x230] ;  /* 0x00008c00ff107b82 */ /* 0x000e620000000a00 */
[----:B------:R-:W-:Y:S01]  /*07a0*/  @!P3 FMUL R6, R6, 16777216 ;  /* 0x4b8000000606b820 */ /* 0x000fe20000400000 */
[----:B--2---:R-:W-:-:S06]  /*07b0*/  FMUL R20, R12, R9 ;  /* 0x000000090c147220 */ /* 0x004fcc0000400000 */
[----:B------:R-:W2:Y:S01]  /*07c0*/  LDC.64 R12, c[0x0][0x228] ;  /* 0x00008a00ff0c7b82 */ /* 0x000ea20000000a00 */
[----:B------:R-:W-:Y:S01]  /*07d0*/  @!P4 FMUL R28, R28, 16777216 ;  /* 0x4b8000001c1cc820 */ /* 0x000fe20000400000 */
[----:B------:R-:W-:Y:S01]  /*07e0*/  MUFU.RCP R6, R6 ;  /* 0x0000000600067308 */ /* 0x000fe20000001000 */
[----:B------:R-:W-:Y:S01]  /*07f0*/  FMUL R23, R23, R8 ;  /* 0x0000000817177220 */ /* 0x000fe20000400000 */
[----:B------:R-:W-:-:S06]  /*0800*/  FSEL R9, R7, 1, P1 ;  /* 0x3f80000007097808 */ /* 0x000fcc0000800000 */
[----:B------:R-:W4:Y:S01]  /*0810*/  MUFU.RCP R29, R28 ;  /* 0x0000001c001d7308 */ /* 0x000f220000001000 */
[C---:B------:R-:W-:Y:S02]  /*0820*/  FSEL R8, R7.reuse, 1, P5 ;  /* 0x3f80000007087808 */ /* 0x040fe40002800000 */
[----:B------:R-:W-:-:S05]  /*0830*/  FSEL R7, R7, 1, P2 ;  /* 0x3f80000007077808 */ /* 0x000fca0001000000 */
[----:B------:R-:W5:Y:S01]  /*0840*/  MUFU.RCP R30, R19 ;  /* 0x00000013001e7308 */ /* 0x000f620000001000 */
[----:B------:R-:W-:Y:S01]  /*0850*/  @!P6 FMUL R9, R9, 16777216 ;  /* 0x4b8000000909e820 */ /* 0x000fe20000400000 */
[----:B------:R-:W-:Y:S01]  /*0860*/  @!P4 FMUL R8, R8, 16777216 ;  /* 0x4b8000000808c820 */ /* 0x000fe20000400000 */
[----:B------:R-:W-:Y:S02]  /*0870*/  @!P3 FMUL R7, R7, 16777216 ;  /* 0x4b8000000707b820 */ /* 0x000fe40000400000 */
[----:B---3--:R-:W-:Y:S01]  /*0880*/  FMUL R18, R18, R9 ;  /* 0x0000000912127220 */ /* 0x008fe20000400000 */
[----:B----4-:R-:W-:Y:S01]  /*0890*/  FMUL R29, R29, R8 ;  /* 0x000000081d1d7220 */ /* 0x010fe20000400000 */
[----:B------:R-:W-:Y:S01]  /*08a0*/  FMUL R28, R6, R7 ;  /* 0x00000007061c7220 */ /* 0x000fe20000400000 */
[----:B--2---:R-:W-:-:S04]  /*08b0*/  IMAD.WIDE R6, R26, 0x4, R12 ;  /* 0x000000041a067825 */ /* 0x004fc800078e020c */
[----:B-1----:R-:W-:-:S04]  /*08c0*/  IMAD.WIDE R8, R26, 0x4, R16 ;  /* 0x000000041a087825 */ /* 0x002fc800078e0210 */
[----:B-----5:R-:W-:Y:S01]  /*08d0*/  FMUL R15, R30, R15 ;  /* 0x0000000f1e0f7220 */ /* 0x020fe20000400000 */
[----:B------:R-:W-:Y:S01]  /*08e0*/  FMUL R27, R27, R10 ;  /* 0x0000000a1b1b7220 */ /* 0x000fe20000400000 */
[----:B------:R-:W-:Y:S01]  /*08f0*/  FMUL R14, R14, R11 ;  /* 0x0000000b0e0e7220 */ /* 0x000fe20000400000 */
[----:B------:R-:W-:Y:S01]  /*0900*/  FMUL R26, R18, R5 ;  /* 0x00000005121a7220 */ /* 0x000fe20000400000 */
[----:B------:R-:W-:Y:S01]  /*0910*/  FMUL R30, R15, R4 ;  /* 0x000000040f1e7220 */ /* 0x000fe20000400000 */
[----:B------:R-:W2:Y:S04]  /*0920*/  LDG.E.EL.128 R8, desc[UR8][R8.64] ;  /* 0x0000000808087981 */ /* 0x000ea8000c2e1d00 */
[----:B------:R-:W2:Y:S01]  /*0930*/  LDG.E.EL.128 R4, desc[UR8][R6.64] ;  /* 0x0000000806047981 */ /* 0x000ea2000c2e1d00 */
[----:B------:R-:W-:-:S04]  /*0940*/  IMAD.WIDE R12, R25, 0x4, R12 ;  /* 0x00000004190c7825 */ /* 0x000fc800078e020c */
[----:B------:R-:W-:-:S06]  /*0950*/  IMAD.WIDE R16, R25, 0x4, R16 ;  /* 0x0000000419107825 */ /* 0x000fcc00078e0210 */
[----:B------:R-:W3:Y:S01]  /*0960*/  LDG.E.EL.128 R16, desc[UR8][R16.64] ;  /* 0x0000000810107981 */ /* 0x000ee2000c2e1d00 */
[----:B------:R-:W1:Y:S01]  /*0970*/  S2UR UR6, SR_CgaCtaId ;  /* 0x00000000000679c3 */ /* 0x000e620000008800 */
[----:B--2---:R-:W-:Y:S02]  /*0980*/  FFMA R7, R7, R14, R11 ;  /* 0x0000000e07077223 */ /* 0x004fe4000000000b */
[----:B------:R-:W3:Y:S01]  /*0990*/  LDG.E.EL.128 R12, desc[UR8][R12.64] ;  /* 0x000000080c0c7981 */ /* 0x000ee2000c2e1d00 */
[----:B------:R-:W-:Y:S01]  /*09a0*/  FFMA R6, R6, R27, R10 ;  /* 0x0000001b06067223 */ /* 0x000fe2000000000a */
[----:B------:R-:W-:Y:S01]  /*09b0*/  FFMA R5, R5, R20, R9 ;  /* 0x0000001405057223 */ /* 0x000fe20000000009 */
[C---:B------:R-:W-:Y:S01]  /*09c0*/  IMAD.SHL.U32 R10, R2.reuse, 0x20, RZ ;  /* 0x00000020020a7824 */ /* 0x040fe200078e00ff */
[----:B------:R-:W-:Y:S01]  /*09d0*/  UMOV UR5, 0x400 ;  /* 0x0000040000057882 */ /* 0x000fe20000000000 */
[----:B------:R-:W-:Y:S01]  /*09e0*/  IMAD.SHL.U32 R20, R2, 0x4, RZ ;  /* 0x0000000402147824 */ /* 0x000fe200078e00ff */
[----:B-1----:R-:W-:Y:S01]  /*09f0*/  UPRMT UR5, UR6, 0x654, UR5 ;  /* 0x0000065406057896 */ /* 0x002fe20008000005 */
[----:B------:R-:W-:Y:S01]  /*0a00*/  LOP3.LUT R24, R24, 0x3e0, RZ, 0xc0, !PT ;  /* 0x000003e018187812 */ /* 0x000fe200078ec0ff */
[----:B------:R-:W-:Y:S01]  /*0a10*/  FMUL R28, R28, R21 ;  /* 0x000000151c1c7220 */ /* 0x000fe20000400000 */
[----:B------:R-:W-:Y:S01]  /*0a20*/  LOP3.LUT R9, R10, 0xfe0, RZ, 0xc0, !PT ;  /* 0x00000fe00a097812 */ /* 0x000fe200078ec0ff */
[----:B------:R-:W-:Y:S01]  /*0a30*/  FFMA R4, R4, R23, R8 ;  /* 0x0000001704047223 */ /* 0x000fe20000000008 */
[----:B------:R-:W-:Y:S01]  /*0a40*/  LOP3.LUT R21, R20, 0x1fc, RZ, 0xc0, !PT ;  /* 0x000001fc14157812 */ /* 0x000fe200078ec0ff */
[----:B------:R-:W-:Y:S01]  /*0a50*/  FMUL R29, R29, R22 ;  /* 0x000000161d1d7220 */ /* 0x000fe20000400000 */
[----:B------:R-:W-:Y:S01]  /*0a60*/  IADD3 R24, R9, UR5, R24 ;  /* 0x0000000509187c10 */ /* 0x000fe2000fffe018 */
[----:B------:R-:W1:Y:S01]  /*0a70*/  LDC.64 R22, c[0x0][0x238] ;  /* 0x00008e00ff167b82 */ /* 0x000e620000000a00 */
[----:B------:R-:W-:-:S02]  /*0a80*/  LOP3.LUT R9, R21, 0x200, RZ, 0xfc, !PT ;  /* 0x0000020015097812 */ /* 0x000fc400078efcff */
[----:B------:R-:W-:Y:S02]  /*0a90*/  FSETP.GEU.AND P6, PT, R4, RZ, PT ;  /* 0x000000ff0400720b */ /* 0x000fe40003fce000 */
[----:B------:R-:W-:Y:S02]  /*0aa0*/  FSETP.GEU.AND P1, PT, R5, RZ, PT ;  /* 0x000000ff0500720b */ /* 0x000fe40003f2e000 */
[----:B------:R-:W-:Y:S02]  /*0ab0*/  LOP3.LUT R8, R20, 0x1e0, RZ, 0xc0, !PT ;  /* 0x000001e014087812 */ /* 0x000fe400078ec0ff */
[----:B------:R-:W-:Y:S02]  /*0ac0*/  LOP3.LUT R9, R9, 0x3e0, RZ, 0xc0, !PT ;  /* 0x000003e009097812 */ /* 0x000fe400078ec0ff */
[----:B------:R-:W-:Y:S02]  /*0ad0*/  FSEL R4, R4, RZ, P6 ;  /* 0x000000ff04047208 */ /* 0x000fe40003000000 */
[----:B------:R-:W-:-:S02]  /*0ae0*/  FSEL R5, R5, RZ, P1 ;  /* 0x000000ff05057208 */ /* 0x000fc40000800000 */
[C---:B------:R-:W-:Y:S02]  /*0af0*/  FSETP.GEU.AND P2, PT, R6.reuse, RZ, PT ;  /* 0x000000ff0600720b */ /* 0x040fe40003f4e000 */
[C---:B------:R-:W-:Y:S02]  /*0b00*/  FSETP.GEU.AND P3, PT, R7.reuse, RZ, PT ;  /* 0x000000ff0700720b */ /* 0x040fe40003f6e000 */
[----:B------:R-:W-:Y:S02]  /*0b10*/  FSEL R6, R6, RZ, P2 ;  /* 0x000000ff06067208 */ /* 0x000fe40001000000 */
[----:B------:R-:W-:-:S05]  /*0b20*/  FSEL R7, R7, RZ, P3 ;  /* 0x000000ff07077208 */ /* 0x000fca0001800000 */
[----:B------:R2:W-:Y:S01]  /*0b30*/  STS.128 [R24], R4 ;  /* 0x0000000418007388 */ /* 0x0005e20000000c00 */
[----:B------:R-:W-:-:S04]  /*0b40*/  SHF.R.U32.HI R2, RZ, 0x3, R2 ;  /* 0x00000003ff027819 */ /* 0x000fc80000011602 */
[----:B------:R-:W-:Y:S02]  /*0b50*/  SGXT.U32 R2, R2, 0x4 ;  /* 0x000000040202781a */ /* 0x000fe40000000000 */
[----:B------:R-:W-:Y:S02]  /*0b60*/  LOP3.LUT R20, R3, 0x1c, R20, 0xf8, !PT ;  /* 0x0000001c03147812 */ /* 0x000fe400078ef814 */
[----:B------:R-:W-:Y:S02]  /*0b70*/  LOP3.LUT R2, R2, UR4, RZ, 0xfc, !PT ;  /* 0x0000000402027c12 */ /* 0x000fe4000f8efcff */
[----:B------:R-:W-:Y:S02]  /*0b80*/  FSETP.GTU.AND P2, PT, R4, RZ, PT ;  /* 0x000000ff0400720b */ /* 0x000fe40003f4c000 */
[----:B------:R-:W-:Y:S02]  /*0b90*/  FSETP.GTU.AND P3, PT, R5, RZ, PT ;  /* 0x000000ff0500720b */ /* 0x000fe40003f6c000 */
[----:B------:R-:W-:-:S02]  /*0ba0*/  LOP3.LUT R3, R2, 0x10, RZ, 0xfc, !PT ;  /* 0x0000001002037812 */ /* 0x000fc400078efcff */
[----:B------:R-:W-:Y:S02]  /*0bb0*/  SEL R25, RZ, 0x1, P2 ;  /* 0x00000001ff197807 */ /* 0x000fe40001000000 */
[----:B------:R-:W-:Y:S01]  /*0bc0*/  ISETP.GE.AND P2, PT, R3, 0x7e9, PT ;  /* 0x000007e90300780c */ /* 0x000fe20003f46270 */
[----:B---3--:R-:W-:Y:S01]  /*0bd0*/  FFMA R15, R15, R28, R19 ;  /* 0x0000001c0f0f7223 */ /* 0x008fe20000000013 */
[----:B------:R-:W-:Y:S01]  /*0be0*/  FFMA R14, R14, R29, R18 ;  /* 0x0000001d0e0e7223 */ /* 0x000fe20000000012 */
[----:B------:R-:W-:Y:S01]  /*0bf0*/  FFMA R13, R13, R26, R17 ;  /* 0x0000001a0d0d7223 */ /* 0x000fe20000000011 */
[----:B------:R-:W-:Y:S02]  /*0c00*/  FFMA R30, R12, R30, R16 ;  /* 0x0000001e0c1e7223 */ /* 0x000fe40000000010 */
[----:B------:R-:W-:Y:S02]  /*0c10*/  FSETP.GEU.AND P1, PT, R15, RZ, PT ;  /* 0x000000ff0f00720b */ /* 0x000fe40003f2e000 */
[----:B------:R-:W-:-:S02]  /*0c20*/  FSETP.GEU.AND P5, PT, R13, RZ, PT ;  /* 0x000000ff0d00720b */ /* 0x000fc40003fae000 */
[----:B------:R-:W-:Y:S02]  /*0c30*/  FSETP.GEU.AND P4, PT, R30, RZ, PT ;  /* 0x000000ff1e00720b */ /* 0x000fe40003f8e000 */
[----:B------:R-:W-:Y:S01]  /*0c40*/  FSETP.GEU.AND P6, PT, R14, RZ, PT ;  /* 0x000000ff0e00720b */ /* 0x000fe20003fce000 */
[----:B------:R-:W-:Y:S01]  /*0c50*/  VIADD R12, R8, UR5 ;  /* 0x00000005080c7c36 */ /* 0x000fe20008000000 */
[----:B------:R-:W-:Y:S01]  /*0c60*/  FSEL R8, R30, RZ, P4 ;  /* 0x000000ff1e087208 */ /* 0x000fe20002000000 */
[----:B------:R-:W-:Y:S01]  /*0c70*/  VIADD R16, R9, UR5 ;  /* 0x0000000509107c36 */ /* 0x000fe20008000000 */
[----:B------:R-:W-:Y:S02]  /*0c80*/  FSEL R9, R13, RZ, P5 ;  /* 0x000000ff0d097208 */ /* 0x000fe40002800000 */
[----:B------:R-:W-:Y:S02]  /*0c90*/  FSEL R10, R14, RZ, P6 ;  /* 0x000000ff0e0a7208 */ /* 0x000fe40003000000 */
[----:B------:R-:W-:Y:S01]  /*0ca0*/  FSEL R11, R15, RZ, P1 ;  /* 0x000000ff0f0b7208 */ /* 0x000fe20000800000 */
[----:B------:R-:W-:Y:S01]  /*0cb0*/  IMAD R12, R21, 0x4, R12 ;  /* 0x00000004150c7824 */ /* 0x000fe200078e020c */
[----:B------:R-:W-:Y:S01]  /*0cc0*/  FSETP.GTU.AND P4, PT, R6, RZ, PT ;  /* 0x000000ff0600720b */ /* 0x000fe20003f8c000 */
[----:B------:R-:W-:-:S02]  /*0cd0*/  ULDC.64 UR4, c[0x0][0x240] ;  /* 0x0000900000047ab9 */ /* 0x000fc40000000a00 */
[----:B------:R3:W-:Y:S01]  /*0ce0*/  STS.128 [R24+0x10], R8 ;  /* 0x0000100818007388 */ /* 0x0007e20000000c00 */
[----:B------:R-:W-:Y:S01]  /*0cf0*/  BAR.SYNC.DEFER_BLOCKING 0x0 ;  /* 0x0000000000007b1d */ /* 0x000fe20000010000 */
[----:B------:R-:W-:Y:S01]  /*0d00*/  IMAD R16, R21, 0x4, R16 ;  /* 0x0000000415107824 */ /* 0x000fe200078e0210 */
[----:B------:R-:W-:-:S04]  /*0d10*/  FSETP.GTU.AND P5, PT, R7, RZ, PT ;  /* 0x000000ff0700720b */ /* 0x000fc80003fac000 */
[----:B------:R-:W4:Y:S04]  /*0d20*/  LDS.128 R12, [R12] ;  /* 0x000000000c0c7984 */ /* 0x000f280000000c00 */
[----:B------:R-:W5:Y:S01]  /*0d30*/  LDS.128 R16, [R16+0x800] ;  /* 0x0008000010107984 */ /* 0x000f620000000c00 */
[C---:B------:R-:W-:Y:S01]  /*0d40*/  ISETP.GE.AND P1, PT, R2.reuse, 0x7e9, PT ;  /* 0x000007e90200780c */ /* 0x040fe20003f26270 */
[----:B--2---:R-:W-:Y:S01]  /*0d50*/  IMAD R7, R2, 0x400, R20 ;  /* 0x0000040002077824 */ /* 0x004fe200078e0214 */
[----:B------:R-:W-:Y:S02]  /*0d60*/  SEL R4, RZ, 0x1, P5 ;  /* 0x00000001ff047807 */ /* 0x000fe40002800000 */
[----:B------:R-:W-:Y:S02]  /*0d70*/  SEL R5, RZ, 0x1, P4 ;  /* 0x00000001ff057807 */ /* 0x000fe40002000000 */
[----:B------:R-:W-:-:S02]  /*0d80*/  SEL R2, RZ, 0x1, P3 ;  /* 0x00000001ff027807 */ /* 0x000fc40001800000 */
[----:B------:R-:W-:Y:S02]  /*0d90*/  FSETP.GTU.AND P6, PT, R11, RZ, PT ;  /* 0x000000ff0b00720b */ /* 0x000fe40003fcc000 */
[----:B------:R-:W-:Y:S01]  /*0da0*/  FSETP.GTU.AND P5, PT, R10, RZ, PT ;  /* 0x000000ff0a00720b */ /* 0x000fe20003fac000 */
[----:B------:R-:W-:Y:S01]  /*0db0*/  IMAD R21, R3, 0x400, R20 ;  /* 0x0000040003157824 */ /* 0x000fe200078e0214 */
[----:B------:R-:W-:Y:S02]  /*0dc0*/  PRMT R4, R5, 0x3340, R4 ;  /* 0x0000334005047816 */ /* 0x000fe40000000004 */
[----:B------:R-:W-:Y:S01]  /*0dd0*/  PRMT R5, R25, 0x3340, R2 ;  /* 0x0000334019057816 */ /* 0x000fe20000000002 */
[----:B-1----:R-:W-:Y:S01]  /*0de0*/  IMAD.WIDE R2, R7, 0x4, R22 ;  /* 0x0000000407027825 */ /* 0x002fe200078e0216 */
[----:B------:R-:W-:Y:S02]  /*0df0*/  FSETP.GTU.AND P3, PT, R8, RZ, PT ;  /* 0x000000ff0800720b */ /* 0x000fe40003f6c000 */
[----:B------:R-:W-:-:S02]  /*0e00*/  FSETP.GTU.AND P4, PT, R9, RZ, PT ;  /* 0x000000ff0900720b */ /* 0x000fc40003f8c000 */
[----:B------:R-:W-:Y:S02]  /*0e10*/  SEL R6, RZ, 0x1, P6 ;  /* 0x00000001ff067807 */ /* 0x000fe40003000000 */
[----:B------:R-:W-:Y:S01]  /*0e20*/  SEL R7, RZ, 0x1, P5 ;  /* 0x00000001ff077807 */ /* 0x000fe20002800000 */
[----:B------:R-:W-:Y:S01]  /*0e30*/  IMAD.WIDE R22, R21, 0x4, R22 ;  /* 0x0000000415167825 */ /* 0x000fe200078e0216 */
[----:B---3--:R-:W-:Y:S02]  /*0e40*/  SEL R9, RZ, 0x1, P4 ;  /* 0x00000001ff097807 */ /* 0x008fe40002000000 */
[----:B------:R-:W-:Y:S02]  /*0e50*/  SEL R10, RZ, 0x1, P3 ;  /* 0x00000001ff0a7807 */ /* 0x000fe40001800000 */
[----:B------:R-:W-:Y:S02]  /*0e60*/  PRMT R8, R7, 0x3340, R6 ;  /* 0x0000334007087816 */ /* 0x000fe40000000006 */
[----:B------:R-:W-:-:S02]  /*0e70*/  IADD3 R6, P3, R0, UR4, RZ ;  /* 0x0000000400067c10 */ /* 0x000fc4000ff7e0ff */
[----:B------:R-:W-:Y:S02]  /*0e80*/  PRMT R9, R10, 0x3340, R9 ;  /* 0x000033400a097816 */ /* 0x000fe40000000009 */
[----:B------:R-:W-:Y:S01]  /*0e90*/  LEA.HI.X.SX32 R7, R0, UR5, 0x1, P3 ;  /* 0x0000000500077c11 */ /* 0x000fe200098f0eff */
[----:B----4-:R1:W-:Y:S01]  /*0ea0*/  @!P1 STG.E.128 desc[UR8][R2.64], R12 ;  /* 0x0000000c02009986 */ /* 0x0103e2000c101d08 */
[----:B------:R-:W-:-:S03]  /*0eb0*/  PRMT R4, R5, 0x5410, R4 ;  /* 0x0000541005047816 */ /* 0x000fc60000000004 */
[----:B-----5:R1:W-:Y:S01]  /*0ec0*/  @!P2 STG.E.128 desc[UR8][R22.64], R16 ;  /* 0x000000101600a986 */ /* 0x0203e2000c101d08 */
[----:B------:R-:W-:Y:S01]  /*0ed0*/  PRMT R5, R9, 0x5410, R8 ;  /* 0x0000541009057816 */ /* 0x000fe20000000008 */
[----:B------:R-:W-:Y:S06]  /*0ee0*/  @P0 EXIT ;  /* 0x000000000000094d */ /* 0x000fec0003800000 */
[----:B------:R-:W-:Y:S01]  /*0ef0*/  STG.E.64 desc[UR8][R6.64], R4 ;  /* 0x0000000406007986 */ /* 0x000fe2000c101b08 */
[----:B------:R-:W-:Y:S05]  /*0f00*/  EXIT ;  /* 0x000000000000794d */ /* 0x000fea0003800000 */
.L_x_0:
[----:B------:R-:W-:-:S00]  /*0f10*/  BRA `(.L_x_0) ;  /* 0xfffffffc00fc7947 */ /* 0x000fc0000383ffff */
[----:B------:R-:W-:-:S00]  /*0f20*/  NOP ;  /* 0x0000000000007918 */ /* 0x000fc00000000000 */
        /* <DEDUP_REMOVED lines=13> */
.L_x_1:


//--------------------- .nv.global.init           --------------------------
	.section	.nv.global.init,"aw",@progbits
.nv.global.init:
	.type		_$_str,@object
	.size		_$_str,(_$_str_$_2 - _$_str)
_$_str:
        /*0000*/ 	.byte	0x5f, 0x5f, 0x43, 0x55, 0x44, 0x41, 0x5f, 0x46, 0x54, 0x5a, 0x00
	.type		_$_str_$_2,@object
	.size		_$_str_$_2,(.L_1 - _$_str_$_2)
_$_str_$_2:
        /*000b*/ 	.byte	0x5f, 0x5f, 0x43, 0x55, 0x44, 0x41, 0x5f, 0x50, 0x52, 0x45, 0x43, 0x5f, 0x53, 0x51, 0x52, 0x54
        /*001b*/ 	.byte	0x00
.L_1:


//--------------------- .nv.shared.triton_poi_fused__native_batch_norm_legit_no_training_relu_threshold_backward_view_6 --------------------------
	.section	.nv.shared.triton_poi_fused__native_batch_norm_legit_no_training_relu_threshold_backward_view_6,"aw",@nobits
	.sectionflags	@""
	.align	16
	.zero		1024


//--------------------- .nv.constant0.triton_poi_fused__native_batch_norm_legit_no_training_relu_threshold_backward_view_6 --------------------------
	.section	.nv.constant0.triton_poi_fused__native_batch_norm_legit_no_training_relu_threshold_backward_view_6,"a",@progbits
	.sectionflags	@""
	.align	4
.nv.constant0.triton_poi_fused__native_batch_norm_legit_no_training_relu_threshold_backward_view_6:
	.zero		592
